//
// Generated by NVIDIA NVVM Compiler
//
// Compiler Build ID: CL-36424714
// Cuda compilation tools, release 13.0, V13.0.88
// Based on NVVM 20.0.0
//

.version 9.0
.target sm_100
.address_size 64

	// .globl	_Z6kernelPiS_ii

.visible .entry _Z6kernelPiS_ii(
	.param .u64 .ptr .align 1 _Z6kernelPiS_ii_param_0,
	.param .u64 .ptr .align 1 _Z6kernelPiS_ii_param_1,
	.param .u32 _Z6kernelPiS_ii_param_2,
	.param .u32 _Z6kernelPiS_ii_param_3
)
{


	ret;

}


// ===== COMPILED SASS (sm_100) =====

	.target	sm_100

	.elftype	@"ET_EXEC"


//--------------------- .note.nv.tkinfo           --------------------------
	.section	.note.nv.tkinfo,"",@"SHT_NOTE"
	.sectionflags	@"SHF_NOTE_NV_TKINFO"
	.tkinfo
        /*0018*/ 	.word	0x00000002
        /*0030*/ 	.string	""
        /*0030*/ 	.string	"ptxas"
        /*0030*/ 	.string	"Cuda compilation tools, release 13.0, V13.0.88"
        /*0030*/ 	.string	"Build cuda_13.0.r13.0/compiler.36424714_0"
        /*0030*/ 	.string	"-arch sm_100 -m 64 "



//--------------------- .note.nv.cuinfo           --------------------------
	.section	.note.nv.cuinfo,"",@"SHT_NOTE"
	.sectionflags	@"SHF_NOTE_NV_CUINFO"
        /*0018*/ 	.short	0x0002
        /*001a*/ 	.short	0x0064
        /*001c*/ 	.short	0x0082
	.zero		2


//--------------------- .nv.info                  --------------------------
	.section	.nv.info,"",@"SHT_CUDA_INFO"
	.align	4


	//----- nvinfo : EIATTR_REGCOUNT
	.align		4
        /*0000*/ 	.byte	0x04, 0x2f
        /*0002*/ 	.short	(.L_1 - .L_0)
	.align		4
.L_0:
        /*0004*/ 	.word	index@(_Z6kernelPiS_ii)
        /*0008*/ 	.word	0x00000004


	//----- nvinfo : EIATTR_FRAME_SIZE
	.align		4
.L_1:
        /*000c*/ 	.byte	0x04, 0x11
        /*000e*/ 	.short	(.L_3 - .L_2)
	.align		4
.L_2:
        /*0010*/ 	.word	index@(_Z6kernelPiS_ii)
        /*0014*/ 	.word	0x00000000


	//----- nvinfo : EIATTR_MIN_STACK_SIZE
	.align		4
.L_3:
        /*0018*/ 	.byte	0x04, 0x12
        /*001a*/ 	.short	(.L_5 - .L_4)
	.align		4
.L_4:
        /*001c*/ 	.word	index@(_Z6kernelPiS_ii)
        /*0020*/ 	.word	0x00000000
.L_5:


//--------------------- .nv.compat                --------------------------
	.section	.nv.compat,"",@"SHT_CUDA_COMPAT_INFO"
	.align	4
        /*0000*/ 	.byte	0x02, 0x09, 0x00, 0x00, 0x02, 0x02, 0x01, 0x00, 0x02, 0x05, 0x05, 0x00, 0x03, 0x07, 0x01, 0x01
        /*0010*/ 	.byte	0x02, 0x03, 0x00, 0x00, 0x02, 0x06, 0x01, 0x00, 0x04, 0x0b, 0x08, 0x00, 0x09, 0x00, 0x00, 0x00
        /*0020*/ 	.byte	0x00, 0x00, 0x00, 0x00


//--------------------- .nv.info._Z6kernelPiS_ii  --------------------------
	.section	.nv.info._Z6kernelPiS_ii,"",@"SHT_CUDA_INFO"
	.sectionflags	@""
	.align	4


	//----- nvinfo : EIATTR_CUDA_API_VERSION
	.align		4
        /*0000*/ 	.byte	0x04, 0x37
        /*0002*/ 	.short	(.L_7 - .L_6)
.L_6:
        /*0004*/ 	.word	0x00000082


	//----- nvinfo : EIATTR_KPARAM_INFO
	.align		4
.L_7:
        /*0008*/ 	.byte	0x04, 0x17
        /*000a*/ 	.short	(.L_9 - .L_8)
.L_8:
        /*000c*/ 	.word	0x00000000
        /*0010*/ 	.short	0x0003
        /*0012*/ 	.short	0x0014
        /*0014*/ 	.byte	0x00, 0xf0, 0x11, 0x00


	//----- nvinfo : EIATTR_KPARAM_INFO
	.align		4
.L_9:
        /*0018*/ 	.byte	0x04, 0x17
        /*001a*/ 	.short	(.L_11 - .L_10)
.L_10:
        /*001c*/ 	.word	0x00000000
        /*0020*/ 	.short	0x0002
        /*0022*/ 	.short	0x0010
        /*0024*/ 	.byte	0x00, 0xf0, 0x11, 0x00


	//----- nvinfo : EIATTR_KPARAM_INFO
	.align		4
.L_11:
        /*0028*/ 	.byte	0x04, 0x17
        /*002a*/ 	.short	(.L_13 - .L_12)
.L_12:
        /*002c*/ 	.word	0x00000000
        /*0030*/ 	.short	0x0001
        /*0032*/ 	.short	0x0008
        /*0034*/ 	.byte	0x00, 0xf5, 0x21, 0x00


	//----- nvinfo : EIATTR_KPARAM_INFO
	.align		4
.L_13:
        /*0038*/ 	.byte	0x04, 0x17
        /*003a*/ 	.short	(.L_15 - .L_14)
.L_14:
        /*003c*/ 	.word	0x00000000
        /*0040*/ 	.short	0x0000
        /*0042*/ 	.short	0x0000
        /*0044*/ 	.byte	0x00, 0xf5, 0x21, 0x00


	//----- nvinfo : EIATTR_SPARSE_MMA_MASK
	.align		4
.L_15:
        /*0048*/ 	.byte	0x03, 0x50
        /*004a*/ 	.short	0x0000


	//----- nvinfo : EIATTR_MAXREG_COUNT
	.align		4
        /*004c*/ 	.byte	0x03, 0x1b
        /*004e*/ 	.short	0x00ff


	//----- nvinfo : EIATTR_MERCURY_ISA_VERSION
	.align		4
        /*0050*/ 	.byte	0x03, 0x5f
        /*0052*/ 	.short	0x0101


	//----- nvinfo : EIATTR_VRC_CTA_INIT_COUNT
	.align		4
        /*0054*/ 	.byte	0x02, 0x4a
	.zero		1
	.zero		1


	//----- nvinfo : EIATTR_EXIT_INSTR_OFFSETS
	.align		4
        /*0058*/ 	.byte	0x04, 0x1c
        /*005a*/ 	.short	(.L_17 - .L_16)


	//   ....[0]....
.L_16:
        /*005c*/ 	.word	0x00000010


	//----- nvinfo : EIATTR_CBANK_PARAM_SIZE
	.align		4
.L_17:
        /*0060*/ 	.byte	0x03, 0x19
        /*0062*/ 	.short	0x0018


	//----- nvinfo : EIATTR_PARAM_CBANK
	.align		4
        /*0064*/ 	.byte	0x04, 0x0a
        /*0066*/ 	.short	(.L_19 - .L_18)
	.align		4
.L_18:
        /*0068*/ 	.word	index@(.nv.constant0._Z6kernelPiS_ii)
        /*006c*/ 	.short	0x0380
        /*006e*/ 	.short	0x0018


	//----- nvinfo : EIATTR_SW_WAR
	.align		4
.L_19:
        /*0070*/ 	.byte	0x04, 0x36
        /*0072*/ 	.short	(.L_21 - .L_20)
.L_20:
        /*0074*/ 	.word	0x00000008
.L_21:


//--------------------- .nv.callgraph             --------------------------
	.section	.nv.callgraph,"",@"SHT_CUDA_CALLGRAPH"
	.align	4
	.sectionentsize	8
	.align		4
        /*0000*/ 	.word	0x00000000
	.align		4
        /*0004*/ 	.word	0xffffffff
	.align		4
        /*0008*/ 	.word	0x00000000
	.align		4
        /*000c*/ 	.word	0xfffffffe
	.align		4
        /*0010*/ 	.word	0x00000000
	.align		4
        /*0014*/ 	.word	0xfffffffd
	.align		4
        /*0018*/ 	.word	0x00000000
	.align		4
        /*001c*/ 	.word	0xfffffffc


//--------------------- .text._Z6kernelPiS_ii     --------------------------
	.section	.text._Z6kernelPiS_ii,"ax",@progbits
	.align	128
        .global         _Z6kernelPiS_ii
        .type           _Z6kernelPiS_ii,@function
        .size           _Z6kernelPiS_ii,(.L_x_1 - _Z6kernelPiS_ii)
        .other          _Z6kernelPiS_ii,@"STO_CUDA_ENTRY STV_DEFAULT"
_Z6kernelPiS_ii:
.text._Z6kernelPiS_ii:
[----:B------:R-:W-:Y:S01]  /*0000*/  LDC R1, c[0x0][0x37c] ;  /* 0x0000df00ff017b82 */ /* 0x000fe20000000800 */
[----:B------:R-:W-:Y:S05]  /*0010*/  EXIT ;  /* 0x000000000000794d */ /* 0x000fea0003800000 */
.L_x_0:
[----:B------:R-:W-:-:S00]  /*0020*/  BRA `(.L_x_0) ;  /* 0xfffffffc00fc7947 */ /* 0x000fc0000383ffff */
[----:B------:R-:W-:-:S00]  /*0030*/  NOP ;  /* 0x0000000000007918 */ /* 0x000fc00000000000 */
        /* <DEDUP_REMOVED lines=12> */
.L_x_1:


//--------------------- .nv.shared.reserved.0     --------------------------
	.section	.nv.shared.reserved.0,"aw",@nobits
	.weak		__nv_reservedSMEM_offset_0_alias
	.size		__nv_reservedSMEM_offset_0_alias, 0, 64
	.other		__nv_reservedSMEM_offset_0_alias,@"STO_CUDA_RESERVED_SHARED STV_DEFAULT"
__nv_reservedSMEM_offset_0_alias:
	.zero		0
	.zero		64


//--------------------- .nv.constant0._Z6kernelPiS_ii --------------------------
	.section	.nv.constant0._Z6kernelPiS_ii,"a",@progbits
	.sectionflags	@""
	.align	4
.nv.constant0._Z6kernelPiS_ii:
	.zero		920


//--------------------- SYMBOLS --------------------------

	.type		.nv.reservedSmem.offset0,@object
	.size		.nv.reservedSmem.offset0,0x4
